//
// Generated by NVIDIA NVVM Compiler
//
// Compiler Build ID: CL-36424714
// Cuda compilation tools, release 13.0, V13.0.88
// Based on NVVM 20.0.0
//

.version 9.0
.target sm_100
.address_size 64

	// .globl	_Z16initialize_arrayPi

.visible .entry _Z16initialize_arrayPi(
	.param .u64 .ptr .align 1 _Z16initialize_arrayPi_param_0
)
{
	.reg .b32 	%r<5>;
	.reg .b64 	%rd<5>;

	ld.param.u64 	%rd1, [_Z16initialize_arrayPi_param_0];
	cvta.to.global.u64 	%rd2, %rd1;
	mov.u32 	%r1, %ctaid.x;
	mov.u32 	%r2, %ntid.x;
	mov.u32 	%r3, %tid.x;
	mad.lo.s32 	%r4, %r1, %r2, %r3;
	mul.wide.s32 	%rd3, %r4, 4;
	add.s64 	%rd4, %rd2, %rd3;
	st.global.u32 	[%rd4], %r4;
	ret;

}


// ===== COMPILED SASS (sm_100) =====

	.target	sm_100

	.elftype	@"ET_EXEC"


//--------------------- .note.nv.tkinfo           --------------------------
	.section	.note.nv.tkinfo,"",@"SHT_NOTE"
	.sectionflags	@"SHF_NOTE_NV_TKINFO"
	.tkinfo
        /*0018*/ 	.word	0x00000002
        /*0030*/ 	.string	""
        /*0030*/ 	.string	"ptxas"
        /*0030*/ 	.string	"Cuda compilation tools, release 13.0, V13.0.88"
        /*0030*/ 	.string	"Build cuda_13.0.r13.0/compiler.36424714_0"
        /*0030*/ 	.string	"-arch sm_100 -m 64 "



//--------------------- .note.nv.cuinfo           --------------------------
	.section	.note.nv.cuinfo,"",@"SHT_NOTE"
	.sectionflags	@"SHF_NOTE_NV_CUINFO"
        /*0018*/ 	.short	0x0002
        /*001a*/ 	.short	0x0064
        /*001c*/ 	.short	0x0082
	.zero		2


//--------------------- .nv.info                  --------------------------
	.section	.nv.info,"",@"SHT_CUDA_INFO"
	.align	4


	//----- nvinfo : EIATTR_REGCOUNT
	.align		4
        /*0000*/ 	.byte	0x04, 0x2f
        /*0002*/ 	.short	(.L_1 - .L_0)
	.align		4
.L_0:
        /*0004*/ 	.word	index@(_Z16initialize_arrayPi)
        /*0008*/ 	.word	0x00000008


	//----- nvinfo : EIATTR_FRAME_SIZE
	.align		4
.L_1:
        /*000c*/ 	.byte	0x04, 0x11
        /*000e*/ 	.short	(.L_3 - .L_2)
	.align		4
.L_2:
        /*0010*/ 	.word	index@(_Z16initialize_arrayPi)
        /*0014*/ 	.word	0x00000000


	//----- nvinfo : EIATTR_MIN_STACK_SIZE
	.align		4
.L_3:
        /*0018*/ 	.byte	0x04, 0x12
        /*001a*/ 	.short	(.L_5 - .L_4)
	.align		4
.L_4:
        /*001c*/ 	.word	index@(_Z16initialize_arrayPi)
        /*0020*/ 	.word	0x00000000
.L_5:


//--------------------- .nv.compat                --------------------------
	.section	.nv.compat,"",@"SHT_CUDA_COMPAT_INFO"
	.align	4
        /*0000*/ 	.byte	0x02, 0x09, 0x00, 0x00, 0x02, 0x02, 0x01, 0x00, 0x02, 0x05, 0x05, 0x00, 0x03, 0x07, 0x01, 0x01
        /*0010*/ 	.byte	0x02, 0x03, 0x00, 0x00, 0x02, 0x06, 0x01, 0x00, 0x04, 0x0b, 0x08, 0x00, 0x09, 0x00, 0x00, 0x00
        /*0020*/ 	.byte	0x00, 0x00, 0x00, 0x00


//--------------------- .nv.info._Z16initialize_arrayPi --------------------------
	.section	.nv.info._Z16initialize_arrayPi,"",@"SHT_CUDA_INFO"
	.sectionflags	@""
	.align	4


	//----- nvinfo : EIATTR_CUDA_API_VERSION
	.align		4
        /*0000*/ 	.byte	0x04, 0x37
        /*0002*/ 	.short	(.L_7 - .L_6)
.L_6:
        /*0004*/ 	.word	0x00000082


	//----- nvinfo : EIATTR_KPARAM_INFO
	.align		4
.L_7:
        /*0008*/ 	.byte	0x04, 0x17
        /*000a*/ 	.short	(.L_9 - .L_8)
.L_8:
        /*000c*/ 	.word	0x00000000
        /*0010*/ 	.short	0x0000
        /*0012*/ 	.short	0x0000
        /*0014*/ 	.byte	0x00, 0xf5, 0x21, 0x00


	//----- nvinfo : EIATTR_SPARSE_MMA_MASK
	.align		4
.L_9:
        /*0018*/ 	.byte	0x03, 0x50
        /*001a*/ 	.short	0x0000


	//----- nvinfo : EIATTR_MAXREG_COUNT
	.align		4
        /*001c*/ 	.byte	0x03, 0x1b
        /*001e*/ 	.short	0x00ff


	//----- nvinfo : EIATTR_MERCURY_ISA_VERSION
	.align		4
        /*0020*/ 	.byte	0x03, 0x5f
        /*0022*/ 	.short	0x0101


	//----- nvinfo : EIATTR_VRC_CTA_INIT_COUNT
	.align		4
        /*0024*/ 	.byte	0x02, 0x4a
	.zero		1
	.zero		1


	//----- nvinfo : EIATTR_EXIT_INSTR_OFFSETS
	.align		4
        /*0028*/ 	.byte	0x04, 0x1c
        /*002a*/ 	.short	(.L_11 - .L_10)


	//   ....[0]....
.L_10:
        /*002c*/ 	.word	0x00000090


	//----- nvinfo : EIATTR_CBANK_PARAM_SIZE
	.align		4
.L_11:
        /*0030*/ 	.byte	0x03, 0x19
        /*0032*/ 	.short	0x0008


	//----- nvinfo : EIATTR_PARAM_CBANK
	.align		4
        /*0034*/ 	.byte	0x04, 0x0a
        /*0036*/ 	.short	(.L_13 - .L_12)
	.align		4
.L_12:
        /*0038*/ 	.word	index@(.nv.constant0._Z16initialize_arrayPi)
        /*003c*/ 	.short	0x0380
        /*003e*/ 	.short	0x0008


	//----- nvinfo : EIATTR_SW_WAR
	.align		4
.L_13:
        /*0040*/ 	.byte	0x04, 0x36
        /*0042*/ 	.short	(.L_15 - .L_14)
.L_14:
        /*0044*/ 	.word	0x00000008
.L_15:


//--------------------- .nv.callgraph             --------------------------
	.section	.nv.callgraph,"",@"SHT_CUDA_CALLGRAPH"
	.align	4
	.sectionentsize	8
	.align		4
        /*0000*/ 	.word	0x00000000
	.align		4
        /*0004*/ 	.word	0xffffffff
	.align		4
        /*0008*/ 	.word	0x00000000
	.align		4
        /*000c*/ 	.word	0xfffffffe
	.align		4
        /*0010*/ 	.word	0x00000000
	.align		4
        /*0014*/ 	.word	0xfffffffd
	.align		4
        /*0018*/ 	.word	0x00000000
	.align		4
        /*001c*/ 	.word	0xfffffffc


//--------------------- .text._Z16initialize_arrayPi --------------------------
	.section	.text._Z16initialize_arrayPi,"ax",@progbits
	.align	128
        .global         _Z16initialize_arrayPi
        .type           _Z16initialize_arrayPi,@function
        .size           _Z16initialize_arrayPi,(.L_x_1 - _Z16initialize_arrayPi)
        .other          _Z16initialize_arrayPi,@"STO_CUDA_ENTRY STV_DEFAULT"
_Z16initialize_arrayPi:
.text._Z16initialize_arrayPi:
[----:B------:R-:W-:Y:S01]  /*0000*/  LDC R1, c[0x0][0x37c] ;  /* 0x0000df00ff017b82 */ /* 0x000fe20000000800 */
[----:B------:R-:W0:Y:S07]  /*0010*/  S2R R0, SR_TID.X ;  /* 0x0000000000007919 */ /* 0x000e2e0000002100 */
[----:B------:R-:W0:Y:S01]  /*0020*/  S2UR UR6, SR_CTAID.X ;  /* 0x00000000000679c3 */ /* 0x000e220000002500 */
[----:B------:R-:W1:Y:S07]  /*0030*/  LDCU.64 UR4, c[0x0][0x358] ;  /* 0x00006b00ff0477ac */ /* 0x000e6e0008000a00 */
[----:B------:R-:W0:Y:S08]  /*0040*/  LDC R5, c[0x0][0x360] ;  /* 0x0000d800ff057b82 */ /* 0x000e300000000800 */
[----:B------:R-:W2:Y:S01]  /*0050*/  LDC.64 R2, c[0x0][0x380] ;  /* 0x0000e000ff027b82 */ /* 0x000ea20000000a00 */
[----:B0-----:R-:W-:-:S04]  /*0060*/  IMAD R5, R5, UR6, R0 ;  /* 0x0000000605057c24 */ /* 0x001fc8000f8e0200 */
[----:B--2---:R-:W-:-:S05]  /*0070*/  IMAD.WIDE R2, R5, 0x4, R2 ;  /* 0x0000000405027825 */ /* 0x004fca00078e0202 */
[----:B-1----:R-:W-:Y:S01]  /*0080*/  STG.E desc[UR4][R2.64], R5 ;  /* 0x0000000502007986 */ /* 0x002fe2000c101904 */
[----:B------:R-:W-:Y:S05]  /*0090*/  EXIT ;  /* 0x000000000000794d */ /* 0x000fea0003800000 */
.L_x_0:
[----:B------:R-:W-:-:S00]  /*00a0*/  BRA `(.L_x_0) ;  /* 0xfffffffc00fc7947 */ /* 0x000fc0000383ffff */
[----:B------:R-:W-:-:S00]  /*00b0*/  NOP ;  /* 0x0000000000007918 */ /* 0x000fc00000000000 */
        /* <DEDUP_REMOVED lines=12> */
.L_x_1:


//--------------------- .nv.shared.reserved.0     --------------------------
	.section	.nv.shared.reserved.0,"aw",@nobits
	.weak		__nv_reservedSMEM_offset_0_alias
	.size		__nv_reservedSMEM_offset_0_alias, 0, 64
	.other		__nv_reservedSMEM_offset_0_alias,@"STO_CUDA_RESERVED_SHARED STV_DEFAULT"
__nv_reservedSMEM_offset_0_alias:
	.zero		0
	.zero		64


//--------------------- .nv.constant0._Z16initialize_arrayPi --------------------------
	.section	.nv.constant0._Z16initialize_arrayPi,"a",@progbits
	.sectionflags	@""
	.align	4
.nv.constant0._Z16initialize_arrayPi:
	.zero		904


//--------------------- SYMBOLS --------------------------

	.type		.nv.reservedSmem.offset0,@object
	.size		.nv.reservedSmem.offset0,0x4
